//
// Generated by NVIDIA NVVM Compiler
//
// Compiler Build ID: CL-36424714
// Cuda compilation tools, release 13.0, V13.0.88
// Based on NVVM 20.0.0
//

.version 9.0
.target sm_100
.address_size 64

	// .globl	_Z8BWkernelPiS_S_i

.visible .entry _Z8BWkernelPiS_S_i(
	.param .u64 .ptr .align 1 _Z8BWkernelPiS_S_i_param_0,
	.param .u64 .ptr .align 1 _Z8BWkernelPiS_S_i_param_1,
	.param .u64 .ptr .align 1 _Z8BWkernelPiS_S_i_param_2,
	.param .u32 _Z8BWkernelPiS_S_i_param_3
)
{
	.reg .pred 	%p<7>;
	.reg .b16 	%rs<6>;
	.reg .b32 	%r<69>;
	.reg .b64 	%rd<28>;

	ld.param.u64 	%rd8, [_Z8BWkernelPiS_S_i_param_0];
	ld.param.u64 	%rd9, [_Z8BWkernelPiS_S_i_param_1];
	ld.param.u64 	%rd7, [_Z8BWkernelPiS_S_i_param_2];
	cvta.to.global.u64 	%rd1, %rd9;
	cvta.to.global.u64 	%rd2, %rd8;
	mov.u32 	%r1, %tid.x;
	mov.u32 	%r2, %ctaid.x;
	mov.u32 	%r3, %ntid.x;
	shl.b32 	%r4, %r2, 12;
	or.b32  	%r65, %r4, %r1;
	setp.gt.u32 	%p1, %r65, 4095;
	mov.b32 	%r68, 0;
	@%p1 bra 	$L__BB0_7;
	add.s32 	%r6, %r1, %r3;
	cvt.u16.u32 	%rs1, %r6;
	xor.b16  	%rs2, %rs1, 4095;
	cvt.u16.u32 	%rs3, %r3;
	div.u16 	%rs4, %rs2, %rs3;
	add.s16 	%rs5, %rs4, 2;
	cvt.u32.u16 	%r7, %rs5;
	and.b32  	%r8, %r7, 3;
	setp.lt.u16 	%p2, %rs4, 2;
	mov.b32 	%r68, 0;
	@%p2 bra 	$L__BB0_4;
	shl.b32 	%r39, %r3, 1;
	add.s32 	%r60, %r65, %r39;
	shl.b32 	%r10, %r3, 2;
	mad.lo.s32 	%r59, %r3, 3, %r65;
	add.s32 	%r58, %r6, %r4;
	and.b32  	%r40, %r7, 65532;
	neg.s32 	%r57, %r40;
	mov.b32 	%r68, 0;
$L__BB0_3:
	.pragma "nounroll";
	mul.wide.u32 	%rd10, %r65, 4;
	add.s64 	%rd11, %rd2, %rd10;
	ld.global.u32 	%r41, [%rd11];
	add.s64 	%rd12, %rd1, %rd10;
	ld.global.u32 	%r42, [%rd12];
	mad.lo.s32 	%r43, %r42, %r41, %r68;
	add.s32 	%r44, %r65, %r3;
	mul.wide.u32 	%rd13, %r58, 4;
	add.s64 	%rd14, %rd2, %rd13;
	ld.global.u32 	%r45, [%rd14];
	add.s64 	%rd15, %rd1, %rd13;
	ld.global.u32 	%r46, [%rd15];
	mad.lo.s32 	%r47, %r46, %r45, %r43;
	add.s32 	%r48, %r44, %r3;
	mul.wide.u32 	%rd16, %r60, 4;
	add.s64 	%rd17, %rd2, %rd16;
	ld.global.u32 	%r49, [%rd17];
	add.s64 	%rd18, %rd1, %rd16;
	ld.global.u32 	%r50, [%rd18];
	mad.lo.s32 	%r51, %r50, %r49, %r47;
	add.s32 	%r52, %r48, %r3;
	mul.wide.u32 	%rd19, %r59, 4;
	add.s64 	%rd20, %rd2, %rd19;
	ld.global.u32 	%r53, [%rd20];
	add.s64 	%rd21, %rd1, %rd19;
	ld.global.u32 	%r54, [%rd21];
	mad.lo.s32 	%r68, %r54, %r53, %r51;
	add.s32 	%r65, %r52, %r3;
	add.s32 	%r60, %r60, %r10;
	add.s32 	%r59, %r59, %r10;
	add.s32 	%r58, %r58, %r10;
	add.s32 	%r57, %r57, 4;
	setp.ne.s32 	%p3, %r57, 0;
	@%p3 bra 	$L__BB0_3;
$L__BB0_4:
	setp.eq.s32 	%p4, %r8, 0;
	@%p4 bra 	$L__BB0_7;
	mul.wide.u32 	%rd27, %r65, 4;
	mul.wide.u32 	%rd4, %r3, 4;
	neg.s32 	%r66, %r8;
$L__BB0_6:
	.pragma "nounroll";
	add.s64 	%rd22, %rd2, %rd27;
	ld.global.u32 	%r55, [%rd22];
	add.s64 	%rd23, %rd1, %rd27;
	ld.global.u32 	%r56, [%rd23];
	mad.lo.s32 	%r68, %r56, %r55, %r68;
	add.s64 	%rd27, %rd27, %rd4;
	add.s32 	%r66, %r66, 1;
	setp.ne.s32 	%p5, %r66, 0;
	@%p5 bra 	$L__BB0_6;
$L__BB0_7:
	setp.ne.s32 	%p6, %r1, 0;
	@%p6 bra 	$L__BB0_9;
	cvta.to.global.u64 	%rd24, %rd7;
	mul.wide.u32 	%rd25, %r2, 4;
	add.s64 	%rd26, %rd24, %rd25;
	st.global.u32 	[%rd26], %r68;
$L__BB0_9:
	ret;

}


// ===== COMPILED SASS (sm_100) =====

	.target	sm_100

	.elftype	@"ET_EXEC"


//--------------------- .note.nv.tkinfo           --------------------------
	.section	.note.nv.tkinfo,"",@"SHT_NOTE"
	.sectionflags	@"SHF_NOTE_NV_TKINFO"
	.tkinfo
        /*0018*/ 	.word	0x00000002
        /*0030*/ 	.string	""
        /*0030*/ 	.string	"ptxas"
        /*0030*/ 	.string	"Cuda compilation tools, release 13.0, V13.0.88"
        /*0030*/ 	.string	"Build cuda_13.0.r13.0/compiler.36424714_0"
        /*0030*/ 	.string	"-arch sm_100 -m 64 "



//--------------------- .note.nv.cuinfo           --------------------------
	.section	.note.nv.cuinfo,"",@"SHT_NOTE"
	.sectionflags	@"SHF_NOTE_NV_CUINFO"
        /*0018*/ 	.short	0x0002
        /*001a*/ 	.short	0x0064
        /*001c*/ 	.short	0x0082
	.zero		2


//--------------------- .nv.info                  --------------------------
	.section	.nv.info,"",@"SHT_CUDA_INFO"
	.align	4


	//----- nvinfo : EIATTR_REGCOUNT
	.align		4
        /*0000*/ 	.byte	0x04, 0x2f
        /*0002*/ 	.short	(.L_1 - .L_0)
	.align		4
.L_0:
        /*0004*/ 	.word	index@(_Z8BWkernelPiS_S_i)
        /*0008*/ 	.word	0x0000001d


	//----- nvinfo : EIATTR_FRAME_SIZE
	.align		4
.L_1:
        /*000c*/ 	.byte	0x04, 0x11
        /*000e*/ 	.short	(.L_3 - .L_2)
	.align		4
.L_2:
        /*0010*/ 	.word	index@($__internal_0_$__cuda_sm20_div_u16)
        /*0014*/ 	.word	0x00000000


	//----- nvinfo : EIATTR_FRAME_SIZE
	.align		4
.L_3:
        /*0018*/ 	.byte	0x04, 0x11
        /*001a*/ 	.short	(.L_5 - .L_4)
	.align		4
.L_4:
        /*001c*/ 	.word	index@(_Z8BWkernelPiS_S_i)
        /*0020*/ 	.word	0x00000000


	//----- nvinfo : EIATTR_MIN_STACK_SIZE
	.align		4
.L_5:
        /*0024*/ 	.byte	0x04, 0x12
        /*0026*/ 	.short	(.L_7 - .L_6)
	.align		4
.L_6:
        /*0028*/ 	.word	index@(_Z8BWkernelPiS_S_i)
        /*002c*/ 	.word	0x00000000
.L_7:


//--------------------- .nv.compat                --------------------------
	.section	.nv.compat,"",@"SHT_CUDA_COMPAT_INFO"
	.align	4
        /*0000*/ 	.byte	0x02, 0x09, 0x00, 0x00, 0x02, 0x02, 0x01, 0x00, 0x02, 0x05, 0x05, 0x00, 0x03, 0x07, 0x01, 0x01
        /*0010*/ 	.byte	0x02, 0x03, 0x00, 0x00, 0x02, 0x06, 0x01, 0x00, 0x04, 0x0b, 0x08, 0x00, 0x01, 0x00, 0x00, 0x00
        /*0020*/ 	.byte	0x00, 0x00, 0x00, 0x00


//--------------------- .nv.info._Z8BWkernelPiS_S_i --------------------------
	.section	.nv.info._Z8BWkernelPiS_S_i,"",@"SHT_CUDA_INFO"
	.sectionflags	@""
	.align	4


	//----- nvinfo : EIATTR_CUDA_API_VERSION
	.align		4
        /*0000*/ 	.byte	0x04, 0x37
        /*0002*/ 	.short	(.L_9 - .L_8)
.L_8:
        /*0004*/ 	.word	0x00000082


	//----- nvinfo : EIATTR_KPARAM_INFO
	.align		4
.L_9:
        /*0008*/ 	.byte	0x04, 0x17
        /*000a*/ 	.short	(.L_11 - .L_10)
.L_10:
        /*000c*/ 	.word	0x00000000
        /*0010*/ 	.short	0x0003
        /*0012*/ 	.short	0x0018
        /*0014*/ 	.byte	0x00, 0xf0, 0x11, 0x00


	//----- nvinfo : EIATTR_KPARAM_INFO
	.align		4
.L_11:
        /*0018*/ 	.byte	0x04, 0x17
        /*001a*/ 	.short	(.L_13 - .L_12)
.L_12:
        /*001c*/ 	.word	0x00000000
        /*0020*/ 	.short	0x0002
        /*0022*/ 	.short	0x0010
        /*0024*/ 	.byte	0x00, 0xf5, 0x21, 0x00


	//----- nvinfo : EIATTR_KPARAM_INFO
	.align		4
.L_13:
        /*0028*/ 	.byte	0x04, 0x17
        /*002a*/ 	.short	(.L_15 - .L_14)
.L_14:
        /*002c*/ 	.word	0x00000000
        /*0030*/ 	.short	0x0001
        /*0032*/ 	.short	0x0008
        /*0034*/ 	.byte	0x00, 0xf5, 0x21, 0x00


	//----- nvinfo : EIATTR_KPARAM_INFO
	.align		4
.L_15:
        /*0038*/ 	.byte	0x04, 0x17
        /*003a*/ 	.short	(.L_17 - .L_16)
.L_16:
        /*003c*/ 	.word	0x00000000
        /*0040*/ 	.short	0x0000
        /*0042*/ 	.short	0x0000
        /*0044*/ 	.byte	0x00, 0xf5, 0x21, 0x00


	//----- nvinfo : EIATTR_SPARSE_MMA_MASK
	.align		4
.L_17:
        /*0048*/ 	.byte	0x03, 0x50
        /*004a*/ 	.short	0x0000


	//----- nvinfo : EIATTR_MAXREG_COUNT
	.align		4
        /*004c*/ 	.byte	0x03, 0x1b
        /*004e*/ 	.short	0x00ff


	//----- nvinfo : EIATTR_MERCURY_ISA_VERSION
	.align		4
        /*0050*/ 	.byte	0x03, 0x5f
        /*0052*/ 	.short	0x0101


	//----- nvinfo : EIATTR_VRC_CTA_INIT_COUNT
	.align		4
        /*0054*/ 	.byte	0x02, 0x4a
	.zero		1
	.zero		1


	//----- nvinfo : EIATTR_EXIT_INSTR_OFFSETS
	.align		4
        /*0058*/ 	.byte	0x04, 0x1c
        /*005a*/ 	.short	(.L_19 - .L_18)


	//   ....[0]....
.L_18:
        /*005c*/ 	.word	0x00000500


	//   ....[1]....
        /*0060*/ 	.word	0x00000540


	//----- nvinfo : EIATTR_CRS_STACK_SIZE
	.align		4
.L_19:
        /*0064*/ 	.byte	0x04, 0x1e
        /*0066*/ 	.short	(.L_21 - .L_20)
.L_20:
        /*0068*/ 	.word	0x00000000


	//----- nvinfo : EIATTR_CBANK_PARAM_SIZE
	.align		4
.L_21:
        /*006c*/ 	.byte	0x03, 0x19
        /*006e*/ 	.short	0x001c


	//----- nvinfo : EIATTR_PARAM_CBANK
	.align		4
        /*0070*/ 	.byte	0x04, 0x0a
        /*0072*/ 	.short	(.L_23 - .L_22)
	.align		4
.L_22:
        /*0074*/ 	.word	index@(.nv.constant0._Z8BWkernelPiS_S_i)
        /*0078*/ 	.short	0x0380
        /*007a*/ 	.short	0x001c


	//----- nvinfo : EIATTR_SW_WAR
	.align		4
.L_23:
        /*007c*/ 	.byte	0x04, 0x36
        /*007e*/ 	.short	(.L_25 - .L_24)
.L_24:
        /*0080*/ 	.word	0x00000008
.L_25:


//--------------------- .nv.callgraph             --------------------------
	.section	.nv.callgraph,"",@"SHT_CUDA_CALLGRAPH"
	.align	4
	.sectionentsize	8
	.align		4
        /*0000*/ 	.word	0x00000000
	.align		4
        /*0004*/ 	.word	0xffffffff
	.align		4
        /*0008*/ 	.word	0x00000000
	.align		4
        /*000c*/ 	.word	0xfffffffe
	.align		4
        /*0010*/ 	.word	0x00000000
	.align		4
        /*0014*/ 	.word	0xfffffffd
	.align		4
        /*0018*/ 	.word	0x00000000
	.align		4
        /*001c*/ 	.word	0xfffffffc


//--------------------- .text._Z8BWkernelPiS_S_i  --------------------------
	.section	.text._Z8BWkernelPiS_S_i,"ax",@progbits
	.align	128
        .global         _Z8BWkernelPiS_S_i
        .type           _Z8BWkernelPiS_S_i,@function
        .size           _Z8BWkernelPiS_S_i,(.L_x_7 - _Z8BWkernelPiS_S_i)
        .other          _Z8BWkernelPiS_S_i,@"STO_CUDA_ENTRY STV_DEFAULT"
_Z8BWkernelPiS_S_i:
.text._Z8BWkernelPiS_S_i:
[----:B------:R-:W-:Y:S01]  /*0000*/  LDC R1, c[0x0][0x37c] ;  /* 0x0000df00ff017b82 */ /* 0x000fe20000000800 */
[----:B------:R-:W0:Y:S07]  /*0010*/  S2R R0, SR_CTAID.X ;  /* 0x0000000000007919 */ /* 0x000e2e0000002500 */
[----:B------:R-:W1:Y:S01]  /*0020*/  LDC R19, c[0x0][0x360] ;  /* 0x0000d800ff137b82 */ /* 0x000e620000000800 */
[----:B------:R-:W2:Y:S01]  /*0030*/  LDCU.64 UR4, c[0x0][0x358] ;  /* 0x00006b00ff0477ac */ /* 0x000ea20008000a00 */
[----:B------:R-:W-:Y:S01]  /*0040*/  BSSY.RECONVERGENT B0, `(.L_x_0) ;  /* 0x000004a000007945 */ /* 0x000fe20003800200 */
[----:B------:R-:W3:Y:S01]  /*0050*/  S2R R18, SR_TID.X ;  /* 0x0000000000127919 */ /* 0x000ee20000002100 */
[----:B------:R-:W-:-:S02]  /*0060*/  IMAD.MOV.U32 R26, RZ, RZ, RZ ;  /* 0x000000ffff1a7224 */ /* 0x000fc400078e00ff */
[----:B0-----:R-:W-:-:S05]  /*0070*/  IMAD.SHL.U32 R2, R0, 0x1000, RZ ;  /* 0x0000100000027824 */ /* 0x001fca00078e00ff */
[----:B---3--:R-:W-:-:S04]  /*0080*/  LOP3.LUT R24, R2, R18, RZ, 0xfc, !PT ;  /* 0x0000001202187212 */ /* 0x008fc800078efcff */
[----:B------:R-:W-:-:S13]  /*0090*/  ISETP.GT.U32.AND P0, PT, R24, 0xfff, PT ;  /* 0x00000fff1800780c */ /* 0x000fda0003f04070 */
[----:B-12---:R-:W-:Y:S05]  /*00a0*/  @P0 BRA `(.L_x_1) ;  /* 0x00000004000c0947 */ /* 0x006fea0003800000 */
[----:B------:R-:W-:Y:S02]  /*00b0*/  IADD3 R25, PT, PT, R18, R19, RZ ;  /* 0x0000001312197210 */ /* 0x000fe40007ffe0ff */
[----:B------:R-:W-:Y:S02]  /*00c0*/  LOP3.LUT R4, R19, 0xffff, RZ, 0xc0, !PT ;  /* 0x0000ffff13047812 */ /* 0x000fe400078ec0ff */
[----:B------:R-:W-:Y:S02]  /*00d0*/  LOP3.LUT R3, R25, 0xfff, RZ, 0x3c, !PT ;  /* 0x00000fff19037812 */ /* 0x000fe400078e3cff */
[----:B------:R-:W-:Y:S02]  /*00e0*/  MOV R8, 0x110 ;  /* 0x0000011000087802 */ /* 0x000fe40000000f00 */
[----:B------:R-:W-:-:S07]  /*00f0*/  LOP3.LUT R3, R3, 0xffff, RZ, 0xc0, !PT ;  /* 0x0000ffff03037812 */ /* 0x000fce00078ec0ff */
[----:B------:R-:W-:Y:S05]  /*0100*/  CALL.REL.NOINC `($__internal_0_$__cuda_sm20_div_u16) ;  /* 0x0000000400107944 */ /* 0x000fea0003c00000 */
[----:B------:R-:W-:Y:S01]  /*0110*/  VIADD R3, R6, 0x2 ;  /* 0x0000000206037836 */ /* 0x000fe20000000000 */
[----:B------:R-:W-:Y:S01]  /*0120*/  BSSY.RECONVERGENT B1, `(.L_x_2) ;  /* 0x000002c000017945 */ /* 0x000fe20003800200 */
[----:B------:R-:W-:-:S03]  /*0130*/  IMAD.MOV.U32 R26, RZ, RZ, RZ ;  /* 0x000000ffff1a7224 */ /* 0x000fc600078e00ff */
[----:B------:R-:W-:Y:S02]  /*0140*/  LOP3.LUT R20, R3, 0xffff, RZ, 0xc0, !PT ;  /* 0x0000ffff03147812 */ /* 0x000fe400078ec0ff */
[----:B------:R-:W-:Y:S02]  /*0150*/  LOP3.LUT R3, R6, 0xffff, RZ, 0xc0, !PT ;  /* 0x0000ffff06037812 */ /* 0x000fe400078ec0ff */
[----:B------:R-:W-:Y:S02]  /*0160*/  LOP3.LUT R22, R20, 0x3, RZ, 0xc0, !PT ;  /* 0x0000000314167812 */ /* 0x000fe400078ec0ff */
[----:B------:R-:W-:Y:S02]  /*0170*/  ISETP.GE.U32.AND P1, PT, R3, 0x2, PT ;  /* 0x000000020300780c */ /* 0x000fe40003f26070 */
[----:B------:R-:W-:-:S11]  /*0180*/  ISETP.NE.AND P0, PT, R22, RZ, PT ;  /* 0x000000ff1600720c */ /* 0x000fd60003f05270 */
[----:B------:R-:W-:Y:S05]  /*0190*/  @!P1 BRA `(.L_x_3) ;  /* 0x0000000000909947 */ /* 0x000fea0003800000 */
[----:B------:R-:W-:Y:S01]  /*01a0*/  LOP3.LUT R20, R20, 0xfffc, RZ, 0xc0, !PT ;  /* 0x0000fffc14147812 */ /* 0x000fe200078ec0ff */
[C-C-:B------:R-:W-:Y:S01]  /*01b0*/  IMAD R21, R19.reuse, 0x2, R24.reuse ;  /* 0x0000000213157824 */ /* 0x140fe200078e0218 */
[----:B------:R-:W-:Y:S01]  /*01c0*/  IADD3 R25, PT, PT, R2, R25, RZ ;  /* 0x0000001902197210 */ /* 0x000fe20007ffe0ff */
[----:B------:R-:W-:Y:S01]  /*01d0*/  IMAD R23, R19, 0x3, R24 ;  /* 0x0000000313177824 */ /* 0x000fe200078e0218 */
[----:B------:R-:W-:Y:S01]  /*01e0*/  IADD3 R20, PT, PT, -R20, RZ, RZ ;  /* 0x000000ff14147210 */ /* 0x000fe20007ffe1ff */
[----:B------:R-:W-:-:S07]  /*01f0*/  IMAD.MOV.U32 R26, RZ, RZ, RZ ;  /* 0x000000ffff1a7224 */ /* 0x000fce00078e00ff */
.L_x_4:
[----:B------:R-:W0:Y:S08]  /*0200*/  LDC.64 R2, c[0x0][0x380] ;  /* 0x0000e000ff027b82 */ /* 0x000e300000000a00 */
[----:B------:R-:W1:Y:S01]  /*0210*/  LDC.64 R4, c[0x0][0x388] ;  /* 0x0000e200ff047b82 */ /* 0x000e620000000a00 */
[----:B0-----:R-:W-:-:S04]  /*0220*/  IMAD.WIDE.U32 R12, R24, 0x4, R2 ;  /* 0x00000004180c7825 */ /* 0x001fc800078e0002 */
[C---:B------:R-:W-:Y:S02]  /*0230*/  IMAD.WIDE.U32 R6, R25.reuse, 0x4, R2 ;  /* 0x0000000419067825 */ /* 0x040fe400078e0002 */
[----:B------:R-:W2:Y:S02]  /*0240*/  LDG.E R13, desc[UR4][R12.64] ;  /* 0x000000040c0d7981 */ /* 0x000ea4000c1e1900 */
[--C-:B-1----:R-:W-:Y:S02]  /*0250*/  IMAD.WIDE.U32 R14, R24, 0x4, R4.reuse ;  /* 0x00000004180e7825 */ /* 0x102fe400078e0004 */
[----:B------:R-:W3:Y:S02]  /*0260*/  LDG.E R6, desc[UR4][R6.64] ;  /* 0x0000000406067981 */ /* 0x000ee4000c1e1900 */
[----:B------:R-:W-:Y:S02]  /*0270*/  IMAD.WIDE.U32 R8, R25, 0x4, R4 ;  /* 0x0000000419087825 */ /* 0x000fe400078e0004 */
[----:B------:R-:W2:Y:S02]  /*0280*/  LDG.E R14, desc[UR4][R14.64] ;  /* 0x000000040e0e7981 */ /* 0x000ea4000c1e1900 */
[----:B------:R-:W-:-:S02]  /*0290*/  IMAD.WIDE.U32 R10, R21, 0x4, R2 ;  /* 0x00000004150a7825 */ /* 0x000fc400078e0002 */
[----:B------:R-:W3:Y:S02]  /*02a0*/  LDG.E R9, desc[UR4][R8.64] ;  /* 0x0000000408097981 */ /* 0x000ee4000c1e1900 */
[----:B------:R-:W-:Y:S02]  /*02b0*/  IMAD.WIDE.U32 R16, R21, 0x4, R4 ;  /* 0x0000000415107825 */ /* 0x000fe400078e0004 */
[----:B------:R-:W4:Y:S02]  /*02c0*/  LDG.E R10, desc[UR4][R10.64] ;  /* 0x000000040a0a7981 */ /* 0x000f24000c1e1900 */
[C---:B------:R-:W-:Y:S02]  /*02d0*/  IMAD.WIDE.U32 R2, R23.reuse, 0x4, R2 ;  /* 0x0000000417027825 */ /* 0x040fe400078e0002 */
[----:B------:R-:W4:Y:S02]  /*02e0*/  LDG.E R16, desc[UR4][R16.64] ;  /* 0x0000000410107981 */ /* 0x000f24000c1e1900 */
[----:B------:R-:W-:-:S02]  /*02f0*/  IMAD.WIDE.U32 R4, R23, 0x4, R4 ;  /* 0x0000000417047825 */ /* 0x000fc400078e0004 */
[----:B------:R-:W5:Y:S04]  /*0300*/  LDG.E R2, desc[UR4][R2.64] ;  /* 0x0000000402027981 */ /* 0x000f68000c1e1900 */
[----:B------:R-:W5:Y:S01]  /*0310*/  LDG.E R4, desc[UR4][R4.64] ;  /* 0x0000000404047981 */ /* 0x000f62000c1e1900 */
[----:B------:R-:W-:-:S05]  /*0320*/  VIADD R20, R20, 0x4 ;  /* 0x0000000414147836 */ /* 0x000fca0000000000 */
[----:B------:R-:W-:Y:S02]  /*0330*/  ISETP.NE.AND P1, PT, R20, RZ, PT ;  /* 0x000000ff1400720c */ /* 0x000fe40003f25270 */
[C---:B------:R-:W-:Y:S01]  /*0340*/  IADD3 R24, PT, PT, R19.reuse, R24, R19 ;  /* 0x0000001813187210 */ /* 0x040fe20007ffe013 */
[C---:B------:R-:W-:Y:S01]  /*0350*/  IMAD R21, R19.reuse, 0x4, R21 ;  /* 0x0000000413157824 */ /* 0x040fe200078e0215 */
[C---:B------:R-:W-:Y:S01]  /*0360*/  LEA R23, R19.reuse, R23, 0x2 ;  /* 0x0000001713177211 */ /* 0x040fe200078e10ff */
[C---:B------:R-:W-:Y:S01]  /*0370*/  IMAD R25, R19.reuse, 0x4, R25 ;  /* 0x0000000413197824 */ /* 0x040fe200078e0219 */
[----:B------:R-:W-:Y:S01]  /*0380*/  IADD3 R24, PT, PT, R19, R24, R19 ;  /* 0x0000001813187210 */ /* 0x000fe20007ffe013 */
[----:B--2---:R-:W-:-:S04]  /*0390*/  IMAD R13, R13, R14, R26 ;  /* 0x0000000e0d0d7224 */ /* 0x004fc800078e021a */
[----:B---3--:R-:W-:-:S04]  /*03a0*/  IMAD R13, R6, R9, R13 ;  /* 0x00000009060d7224 */ /* 0x008fc800078e020d */
[----:B----4-:R-:W-:-:S04]  /*03b0*/  IMAD R13, R10, R16, R13 ;  /* 0x000000100a0d7224 */ /* 0x010fc800078e020d */
[----:B-----5:R-:W-:Y:S01]  /*03c0*/  IMAD R26, R2, R4, R13 ;  /* 0x00000004021a7224 */ /* 0x020fe200078e020d */
[----:B------:R-:W-:Y:S06]  /*03d0*/  @P1 BRA `(.L_x_4) ;  /* 0xfffffffc00881947 */ /* 0x000fec000383ffff */
.L_x_3:
[----:B------:R-:W-:Y:S05]  /*03e0*/  BSYNC.RECONVERGENT B1 ;  /* 0x0000000000017941 */ /* 0x000fea0003800200 */
.L_x_2:
[----:B------:R-:W-:Y:S05]  /*03f0*/  @!P0 BRA `(.L_x_1) ;  /* 0x0000000000388947 */ /* 0x000fea0003800000 */
[----:B------:R-:W-:Y:S02]  /*0400*/  IMAD.MOV R22, RZ, RZ, -R22 ;  /* 0x000000ffff167224 */ /* 0x000fe400078e0a16 */
[----:B------:R-:W-:-:S07]  /*0410*/  IMAD.WIDE.U32 R24, R24, 0x4, RZ ;  /* 0x0000000418187825 */ /* 0x000fce00078e00ff */
.L_x_5:
[----:B------:R-:W0:Y:S02]  /*0420*/  LDCU.128 UR8, c[0x0][0x380] ;  /* 0x00007000ff0877ac */ /* 0x000e240008000c00 */
[C---:B0-----:R-:W-:Y:S02]  /*0430*/  IADD3 R2, P0, PT, R24.reuse, UR8, RZ ;  /* 0x0000000818027c10 */ /* 0x041fe4000ff1e0ff */
[----:B------:R-:W-:Y:S02]  /*0440*/  IADD3 R4, P1, PT, R24, UR10, RZ ;  /* 0x0000000a18047c10 */ /* 0x000fe4000ff3e0ff */
[C---:B------:R-:W-:Y:S02]  /*0450*/  IADD3.X R3, PT, PT, R25.reuse, UR9, RZ, P0, !PT ;  /* 0x0000000919037c10 */ /* 0x040fe400087fe4ff */
[----:B------:R-:W-:-:S04]  /*0460*/  IADD3.X R5, PT, PT, R25, UR11, RZ, P1, !PT ;  /* 0x0000000b19057c10 */ /* 0x000fc80008ffe4ff */
[----:B------:R-:W2:Y:S04]  /*0470*/  LDG.E R3, desc[UR4][R2.64] ;  /* 0x0000000402037981 */ /* 0x000ea8000c1e1900 */
[----:B------:R-:W2:Y:S01]  /*0480*/  LDG.E R4, desc[UR4][R4.64] ;  /* 0x0000000404047981 */ /* 0x000ea2000c1e1900 */
[----:B------:R-:W-:Y:S01]  /*0490*/  IADD3 R22, PT, PT, R22, 0x1, RZ ;  /* 0x0000000116167810 */ /* 0x000fe20007ffe0ff */
[----:B------:R-:W-:-:S03]  /*04a0*/  IMAD.WIDE.U32 R24, R19, 0x4, R24 ;  /* 0x0000000413187825 */ /* 0x000fc600078e0018 */
[----:B------:R-:W-:Y:S01]  /*04b0*/  ISETP.NE.AND P0, PT, R22, RZ, PT ;  /* 0x000000ff1600720c */ /* 0x000fe20003f05270 */
[----:B--2---:R-:W-:-:S12]  /*04c0*/  IMAD R26, R3, R4, R26 ;  /* 0x00000004031a7224 */ /* 0x004fd800078e021a */
[----:B------:R-:W-:Y:S05]  /*04d0*/  @P0 BRA `(.L_x_5) ;  /* 0xfffffffc00d00947 */ /* 0x000fea000383ffff */
.L_x_1:
[----:B------:R-:W-:Y:S05]  /*04e0*/  BSYNC.RECONVERGENT B0 ;  /* 0x0000000000007941 */ /* 0x000fea0003800200 */
.L_x_0:
[----:B------:R-:W-:-:S13]  /*04f0*/  ISETP.NE.AND P0, PT, R18, RZ, PT ;  /* 0x000000ff1200720c */ /* 0x000fda0003f05270 */
[----:B------:R-:W-:Y:S05]  /*0500*/  @P0 EXIT ;  /* 0x000000000000094d */ /* 0x000fea0003800000 */
[----:B------:R-:W0:Y:S02]  /*0510*/  LDC.64 R2, c[0x0][0x390] ;  /* 0x0000e400ff027b82 */ /* 0x000e240000000a00 */
[----:B0-----:R-:W-:-:S05]  /*0520*/  IMAD.WIDE.U32 R2, R0, 0x4, R2 ;  /* 0x0000000400027825 */ /* 0x001fca00078e0002 */
[----:B------:R-:W-:Y:S01]  /*0530*/  STG.E desc[UR4][R2.64], R26 ;  /* 0x0000001a02007986 */ /* 0x000fe2000c101904 */
[----:B------:R-:W-:Y:S05]  /*0540*/  EXIT ;  /* 0x000000000000794d */ /* 0x000fea0003800000 */
        .weak           $__internal_0_$__cuda_sm20_div_u16
        .type           $__internal_0_$__cuda_sm20_div_u16,@function
        .size           $__internal_0_$__cuda_sm20_div_u16,(.L_x_7 - $__internal_0_$__cuda_sm20_div_u16)
$__internal_0_$__cuda_sm20_div_u16:
[----:B------:R-:W0:Y:S01]  /*0550*/  I2F.U16 R5, R4 ;  /* 0x0000000400057306 */ /* 0x000e220000101000 */
[----:B------:R-:W-:Y:S01]  /*0560*/  IMAD.MOV.U32 R6, RZ, RZ, 0x4b800000 ;  /* 0x4b800000ff067424 */ /* 0x000fe200078e00ff */
[----:B------:R-:W-:Y:S02]  /*0570*/  I2FP.F32.U32.RZ R3, R3 ;  /* 0x0000000300037245 */ /* 0x000fe4000020d000 */
[C---:B0-----:R-:W-:Y:S02]  /*0580*/  FSETP.GEU.AND P1, PT, |R5|.reuse, 1.175494350822287508e-38, PT ;  /* 0x008000000500780b */ /* 0x041fe40003f2e200 */
[----:B------:R-:W-:Y:S02]  /*0590*/  FSETP.GT.AND P0, PT, |R5|, 8.50705917302346158658e+37, PT ;  /* 0x7e8000000500780b */ /* 0x000fe40003f04200 */
[----:B------:R-:W-:-:S04]  /*05a0*/  FSEL R6, R6, 1, !P1 ;  /* 0x3f80000006067808 */ /* 0x000fc80004800000 */
[----:B------:R-:W-:Y:S02]  /*05b0*/  FSEL R6, R6, 0.25, !P0 ;  /* 0x3e80000006067808 */ /* 0x000fe40004000000 */
[----:B------:R-:W-:Y:S01]  /*05c0*/  ISETP.NE.U32.AND P0, PT, R4, RZ, PT ;  /* 0x000000ff0400720c */ /* 0x000fe20003f05070 */
[----:B------:R-:W-:Y:S02]  /*05d0*/  IMAD.MOV.U32 R4, RZ, RZ, R8 ;  /* 0x000000ffff047224 */ /* 0x000fe400078e0008 */
[----:B------:R-:W-:Y:S01]  /*05e0*/  FMUL R7, R5, R6 ;  /* 0x0000000605077220 */ /* 0x000fe20000400000 */
[----:B------:R-:W-:-:S05]  /*05f0*/  HFMA2 R5, -RZ, RZ, 0, 0 ;  /* 0x00000000ff057431 */ /* 0x000fca00000001ff */
[----:B------:R-:W0:Y:S02]  /*0600*/  MUFU.RCP R7, R7 ;  /* 0x0000000700077308 */ /* 0x000e240000001000 */
[----:B0-----:R-:W-:-:S04]  /*0610*/  FMUL R6, R6, R7 ;  /* 0x0000000706067220 */ /* 0x001fc80000400000 */
[----:B------:R-:W-:-:S04]  /*0620*/  VIADD R6, R6, 0x2 ;  /* 0x0000000206067836 */ /* 0x000fc80000000000 */
[----:B------:R-:W-:-:S06]  /*0630*/  FMUL.RZ R3, R3, R6 ;  /* 0x0000000603037220 */ /* 0x000fcc000040c000 */
[----:B------:R-:W0:Y:S02]  /*0640*/  F2I.U32.TRUNC.NTZ R3, R3 ;  /* 0x0000000300037305 */ /* 0x000e24000020f000 */
[----:B0-----:R-:W-:Y:S02]  /*0650*/  LOP3.LUT R6, R3, 0xffff, RZ, 0xc0, !PT ;  /* 0x0000ffff03067812 */ /* 0x001fe400078ec0ff */
[----:B------:R-:W-:Y:S01]  /*0660*/  @!P0 MOV R6, 0xffffffff ;  /* 0xffffffff00068802 */ /* 0x000fe20000000f00 */
[----:B------:R-:W-:Y:S06]  /*0670*/  RET.REL.NODEC R4 `(_Z8BWkernelPiS_S_i) ;  /* 0xfffffff804607950 */ /* 0x000fec0003c3ffff */
.L_x_6:
[----:B------:R-:W-:-:S00]  /*0680*/  BRA `(.L_x_6) ;  /* 0xfffffffc00fc7947 */ /* 0x000fc0000383ffff */
[----:B------:R-:W-:-:S00]  /*0690*/  NOP ;  /* 0x0000000000007918 */ /* 0x000fc00000000000 */
        /* <DEDUP_REMOVED lines=14> */
.L_x_7:


//--------------------- .nv.shared.reserved.0     --------------------------
	.section	.nv.shared.reserved.0,"aw",@nobits
	.weak		__nv_reservedSMEM_offset_0_alias
	.size		__nv_reservedSMEM_offset_0_alias, 0, 64
	.other		__nv_reservedSMEM_offset_0_alias,@"STO_CUDA_RESERVED_SHARED STV_DEFAULT"
__nv_reservedSMEM_offset_0_alias:
	.zero		0
	.zero		64


//--------------------- .nv.constant0._Z8BWkernelPiS_S_i --------------------------
	.section	.nv.constant0._Z8BWkernelPiS_S_i,"a",@progbits
	.sectionflags	@""
	.align	4
.nv.constant0._Z8BWkernelPiS_S_i:
	.zero		924


//--------------------- SYMBOLS --------------------------

	.type		.nv.reservedSmem.offset0,@object
	.size		.nv.reservedSmem.offset0,0x4
